//
// Generated by NVIDIA NVVM Compiler
//
// Compiler Build ID: CL-36424714
// Cuda compilation tools, release 13.0, V13.0.88
// Based on NVVM 20.0.0
//

.version 9.0
.target sm_100
.address_size 64

	// .globl	_Z9dtwKernelPKiS0_iiPi

.visible .entry _Z9dtwKernelPKiS0_iiPi(
	.param .u64 .ptr .align 1 _Z9dtwKernelPKiS0_iiPi_param_0,
	.param .u64 .ptr .align 1 _Z9dtwKernelPKiS0_iiPi_param_1,
	.param .u32 _Z9dtwKernelPKiS0_iiPi_param_2,
	.param .u32 _Z9dtwKernelPKiS0_iiPi_param_3,
	.param .u64 .ptr .align 1 _Z9dtwKernelPKiS0_iiPi_param_4
)
{
	.reg .pred 	%p<20>;
	.reg .b32 	%r<272>;
	.reg .b64 	%rd<45>;

	ld.param.u64 	%rd9, [_Z9dtwKernelPKiS0_iiPi_param_0];
	ld.param.u64 	%rd10, [_Z9dtwKernelPKiS0_iiPi_param_1];
	ld.param.u32 	%r43, [_Z9dtwKernelPKiS0_iiPi_param_2];
	ld.param.u32 	%r44, [_Z9dtwKernelPKiS0_iiPi_param_3];
	ld.param.u64 	%rd11, [_Z9dtwKernelPKiS0_iiPi_param_4];
	cvta.to.global.u64 	%rd1, %rd11;
	cvta.to.global.u64 	%rd2, %rd10;
	setp.lt.s32 	%p1, %r43, 1;
	@%p1 bra 	$L__BB0_19;
	mov.u32 	%r45, %ntid.x;
	mov.u32 	%r46, %ctaid.x;
	mov.u32 	%r47, %tid.x;
	mad.lo.s32 	%r1, %r46, %r45, %r47;
	setp.lt.s32 	%p2, %r44, 1;
	mul.lo.s32 	%r2, %r44, %r1;
	@%p2 bra 	$L__BB0_19;
	and.b32  	%r3, %r44, 3;
	and.b32  	%r4, %r44, 7;
	and.b32  	%r5, %r44, 2147483644;
	and.b32  	%r6, %r44, 1;
	and.b32  	%r7, %r44, 2147483640;
	neg.s32 	%r8, %r5;
	cvta.to.global.u64 	%rd3, %rd9;
	mul.lo.s32 	%r9, %r43, %r1;
	mov.b32 	%r257, 0;
$L__BB0_3:
	add.s32 	%r49, %r257, %r9;
	mul.wide.s32 	%rd12, %r49, 4;
	add.s64 	%rd4, %rd3, %rd12;
	setp.eq.s32 	%p3, %r257, 0;
	add.s32 	%r50, %r49, -1;
	mad.lo.s32 	%r11, %r50, %r44, -1;
	mul.lo.s32 	%r12, %r49, %r44;
	@%p3 bra 	$L__BB0_20;
	setp.lt.u32 	%p4, %r44, 4;
	mov.b32 	%r266, 0;
	@%p4 bra 	$L__BB0_9;
	mov.b32 	%r262, 0;
	mov.u32 	%r258, %r12;
	mov.u32 	%r259, %r11;
	mov.u32 	%r260, %r2;
	mov.u32 	%r261, %r8;
$L__BB0_6:
	.pragma "nounroll";
	mul.wide.s32 	%rd13, %r260, 4;
	add.s64 	%rd14, %rd2, %rd13;
	add.s64 	%rd5, %rd14, 8;
	mul.wide.s32 	%rd15, %r259, 4;
	add.s64 	%rd16, %rd1, %rd15;
	add.s64 	%rd6, %rd16, 8;
	ld.global.u32 	%r54, [%rd4];
	ld.global.u32 	%r55, [%rd14];
	sub.s32 	%r18, %r54, %r55;
	setp.eq.s32 	%p5, %r262, 0;
	mov.b32 	%r263, 0;
	@%p5 bra 	$L__BB0_8;
	ld.global.u32 	%r263, [%rd6+-8];
$L__BB0_8:
	mul.wide.s32 	%rd17, %r258, 4;
	add.s64 	%rd18, %rd1, %rd17;
	ld.global.u32 	%r56, [%rd18];
	ld.global.u32 	%r57, [%rd18+-4];
	min.s32 	%r58, %r263, %r56;
	min.s32 	%r59, %r57, %r58;
	abs.s32 	%r60, %r18;
	add.s32 	%r61, %r59, %r60;
	st.global.u32 	[%rd18], %r61;
	ld.global.u32 	%r62, [%rd4];
	ld.global.u32 	%r63, [%rd5+-4];
	sub.s32 	%r64, %r62, %r63;
	abs.s32 	%r65, %r64;
	ld.global.u32 	%r66, [%rd6+-4];
	ld.global.u32 	%r67, [%rd18+4];
	min.s32 	%r68, %r66, %r67;
	min.s32 	%r69, %r61, %r68;
	add.s32 	%r70, %r69, %r65;
	st.global.u32 	[%rd18+4], %r70;
	ld.global.u32 	%r71, [%rd4];
	ld.global.u32 	%r72, [%rd5];
	sub.s32 	%r73, %r71, %r72;
	abs.s32 	%r74, %r73;
	ld.global.u32 	%r75, [%rd6];
	ld.global.u32 	%r76, [%rd18+8];
	min.s32 	%r77, %r75, %r76;
	min.s32 	%r78, %r70, %r77;
	add.s32 	%r79, %r78, %r74;
	st.global.u32 	[%rd18+8], %r79;
	ld.global.u32 	%r80, [%rd4];
	ld.global.u32 	%r81, [%rd5+4];
	sub.s32 	%r82, %r80, %r81;
	abs.s32 	%r83, %r82;
	ld.global.u32 	%r84, [%rd6+4];
	ld.global.u32 	%r85, [%rd18+12];
	min.s32 	%r86, %r84, %r85;
	min.s32 	%r87, %r79, %r86;
	add.s32 	%r88, %r87, %r83;
	st.global.u32 	[%rd18+12], %r88;
	add.s32 	%r262, %r262, 4;
	add.s32 	%r261, %r261, 4;
	add.s32 	%r260, %r260, 4;
	add.s32 	%r259, %r259, 4;
	add.s32 	%r258, %r258, 4;
	setp.ne.s32 	%p6, %r261, 0;
	mov.u32 	%r266, %r5;
	@%p6 bra 	$L__BB0_6;
$L__BB0_9:
	setp.eq.s32 	%p7, %r3, 0;
	@%p7 bra 	$L__BB0_18;
	setp.eq.s32 	%p8, %r3, 1;
	@%p8 bra 	$L__BB0_14;
	ld.global.u32 	%r90, [%rd4];
	add.s32 	%r91, %r266, %r2;
	mul.wide.s32 	%rd19, %r91, 4;
	add.s64 	%rd7, %rd2, %rd19;
	ld.global.u32 	%r92, [%rd7];
	sub.s32 	%r27, %r90, %r92;
	setp.eq.s32 	%p9, %r266, 0;
	add.s32 	%r93, %r11, %r266;
	mul.wide.s32 	%rd20, %r93, 4;
	add.s64 	%rd8, %rd1, %rd20;
	mov.b32 	%r265, 0;
	@%p9 bra 	$L__BB0_13;
	ld.global.u32 	%r265, [%rd8];
$L__BB0_13:
	add.s32 	%r94, %r266, %r12;
	mul.wide.s32 	%rd21, %r94, 4;
	add.s64 	%rd22, %rd1, %rd21;
	ld.global.u32 	%r95, [%rd22];
	ld.global.u32 	%r96, [%rd22+-4];
	min.s32 	%r97, %r265, %r95;
	min.s32 	%r98, %r96, %r97;
	abs.s32 	%r99, %r27;
	add.s32 	%r100, %r98, %r99;
	st.global.u32 	[%rd22], %r100;
	ld.global.u32 	%r101, [%rd4];
	ld.global.u32 	%r102, [%rd7+4];
	sub.s32 	%r103, %r101, %r102;
	abs.s32 	%r104, %r103;
	ld.global.u32 	%r105, [%rd8+4];
	ld.global.u32 	%r106, [%rd22+4];
	min.s32 	%r107, %r105, %r106;
	min.s32 	%r108, %r100, %r107;
	add.s32 	%r109, %r108, %r104;
	st.global.u32 	[%rd22+4], %r109;
	add.s32 	%r266, %r266, 2;
$L__BB0_14:
	setp.eq.s32 	%p10, %r6, 0;
	@%p10 bra 	$L__BB0_18;
	ld.global.u32 	%r111, [%rd4];
	add.s32 	%r112, %r266, %r2;
	mul.wide.s32 	%rd23, %r112, 4;
	add.s64 	%rd24, %rd2, %rd23;
	ld.global.u32 	%r113, [%rd24];
	sub.s32 	%r32, %r111, %r113;
	setp.eq.s32 	%p11, %r266, 0;
	mov.b32 	%r267, 0;
	@%p11 bra 	$L__BB0_17;
	add.s32 	%r114, %r11, %r266;
	mul.wide.s32 	%rd25, %r114, 4;
	add.s64 	%rd26, %rd1, %rd25;
	ld.global.u32 	%r267, [%rd26];
$L__BB0_17:
	add.s32 	%r115, %r266, %r12;
	mul.wide.s32 	%rd27, %r115, 4;
	add.s64 	%rd28, %rd1, %rd27;
	ld.global.u32 	%r116, [%rd28];
	ld.global.u32 	%r117, [%rd28+-4];
	min.s32 	%r118, %r267, %r116;
	min.s32 	%r119, %r117, %r118;
	abs.s32 	%r120, %r32;
	add.s32 	%r121, %r119, %r120;
	st.global.u32 	[%rd28], %r121;
$L__BB0_18:
	add.s32 	%r257, %r257, 1;
	setp.eq.s32 	%p19, %r257, %r43;
	@%p19 bra 	$L__BB0_19;
	bra.uni 	$L__BB0_3;
$L__BB0_19:
	ret;
$L__BB0_20:
	setp.lt.u32 	%p12, %r44, 8;
	mov.b32 	%r270, 0;
	@%p12 bra 	$L__BB0_23;
	mov.b32 	%r268, 0;
$L__BB0_22:
	.pragma "nounroll";
	ld.global.u32 	%r124, [%rd4];
	add.s32 	%r125, %r268, %r2;
	mul.wide.s32 	%rd29, %r125, 4;
	add.s64 	%rd30, %rd2, %rd29;
	ld.global.u32 	%r126, [%rd30];
	sub.s32 	%r127, %r124, %r126;
	abs.s32 	%r128, %r127;
	add.s32 	%r129, %r268, %r12;
	mul.wide.s32 	%rd31, %r129, 4;
	add.s64 	%rd32, %rd1, %rd31;
	ld.global.u32 	%r130, [%rd32];
	ld.global.u32 	%r131, [%rd32+-4];
	min.s32 	%r132, %r130, %r131;
	min.s32 	%r133, %r132, 0;
	add.s32 	%r134, %r133, %r128;
	st.global.u32 	[%rd32], %r134;
	ld.global.u32 	%r135, [%rd4];
	ld.global.u32 	%r136, [%rd30+4];
	sub.s32 	%r137, %r135, %r136;
	abs.s32 	%r138, %r137;
	ld.global.u32 	%r139, [%rd32+4];
	min.s32 	%r140, %r139, %r134;
	min.s32 	%r141, %r140, 0;
	add.s32 	%r142, %r141, %r138;
	st.global.u32 	[%rd32+4], %r142;
	ld.global.u32 	%r143, [%rd4];
	ld.global.u32 	%r144, [%rd30+8];
	sub.s32 	%r145, %r143, %r144;
	abs.s32 	%r146, %r145;
	ld.global.u32 	%r147, [%rd32+8];
	min.s32 	%r148, %r147, %r142;
	min.s32 	%r149, %r148, 0;
	add.s32 	%r150, %r149, %r146;
	st.global.u32 	[%rd32+8], %r150;
	ld.global.u32 	%r151, [%rd4];
	ld.global.u32 	%r152, [%rd30+12];
	sub.s32 	%r153, %r151, %r152;
	abs.s32 	%r154, %r153;
	ld.global.u32 	%r155, [%rd32+12];
	min.s32 	%r156, %r155, %r150;
	min.s32 	%r157, %r156, 0;
	add.s32 	%r158, %r157, %r154;
	st.global.u32 	[%rd32+12], %r158;
	ld.global.u32 	%r159, [%rd4];
	ld.global.u32 	%r160, [%rd30+16];
	sub.s32 	%r161, %r159, %r160;
	abs.s32 	%r162, %r161;
	ld.global.u32 	%r163, [%rd32+16];
	min.s32 	%r164, %r163, %r158;
	min.s32 	%r165, %r164, 0;
	add.s32 	%r166, %r165, %r162;
	st.global.u32 	[%rd32+16], %r166;
	ld.global.u32 	%r167, [%rd4];
	ld.global.u32 	%r168, [%rd30+20];
	sub.s32 	%r169, %r167, %r168;
	abs.s32 	%r170, %r169;
	ld.global.u32 	%r171, [%rd32+20];
	min.s32 	%r172, %r171, %r166;
	min.s32 	%r173, %r172, 0;
	add.s32 	%r174, %r173, %r170;
	st.global.u32 	[%rd32+20], %r174;
	ld.global.u32 	%r175, [%rd4];
	ld.global.u32 	%r176, [%rd30+24];
	sub.s32 	%r177, %r175, %r176;
	abs.s32 	%r178, %r177;
	ld.global.u32 	%r179, [%rd32+24];
	min.s32 	%r180, %r179, %r174;
	min.s32 	%r181, %r180, 0;
	add.s32 	%r182, %r181, %r178;
	st.global.u32 	[%rd32+24], %r182;
	ld.global.u32 	%r183, [%rd4];
	ld.global.u32 	%r184, [%rd30+28];
	sub.s32 	%r185, %r183, %r184;
	abs.s32 	%r186, %r185;
	ld.global.u32 	%r187, [%rd32+28];
	min.s32 	%r188, %r187, %r182;
	min.s32 	%r189, %r188, 0;
	add.s32 	%r190, %r189, %r186;
	st.global.u32 	[%rd32+28], %r190;
	add.s32 	%r268, %r268, 8;
	setp.ne.s32 	%p13, %r268, %r7;
	mov.u32 	%r270, %r7;
	@%p13 bra 	$L__BB0_22;
$L__BB0_23:
	setp.eq.s32 	%p14, %r4, 0;
	@%p14 bra 	$L__BB0_18;
	add.s32 	%r191, %r4, -1;
	setp.lt.u32 	%p15, %r191, 3;
	@%p15 bra 	$L__BB0_26;
	ld.global.u32 	%r192, [%rd4];
	add.s32 	%r193, %r270, %r2;
	mul.wide.s32 	%rd33, %r193, 4;
	add.s64 	%rd34, %rd2, %rd33;
	ld.global.u32 	%r194, [%rd34];
	sub.s32 	%r195, %r192, %r194;
	abs.s32 	%r196, %r195;
	add.s32 	%r197, %r270, %r12;
	mul.wide.s32 	%rd35, %r197, 4;
	add.s64 	%rd36, %rd1, %rd35;
	ld.global.u32 	%r198, [%rd36];
	ld.global.u32 	%r199, [%rd36+-4];
	min.s32 	%r200, %r198, %r199;
	min.s32 	%r201, %r200, 0;
	add.s32 	%r202, %r201, %r196;
	st.global.u32 	[%rd36], %r202;
	ld.global.u32 	%r203, [%rd4];
	ld.global.u32 	%r204, [%rd34+4];
	sub.s32 	%r205, %r203, %r204;
	abs.s32 	%r206, %r205;
	ld.global.u32 	%r207, [%rd36+4];
	min.s32 	%r208, %r207, %r202;
	min.s32 	%r209, %r208, 0;
	add.s32 	%r210, %r209, %r206;
	st.global.u32 	[%rd36+4], %r210;
	ld.global.u32 	%r211, [%rd4];
	ld.global.u32 	%r212, [%rd34+8];
	sub.s32 	%r213, %r211, %r212;
	abs.s32 	%r214, %r213;
	ld.global.u32 	%r215, [%rd36+8];
	min.s32 	%r216, %r215, %r210;
	min.s32 	%r217, %r216, 0;
	add.s32 	%r218, %r217, %r214;
	st.global.u32 	[%rd36+8], %r218;
	ld.global.u32 	%r219, [%rd4];
	ld.global.u32 	%r220, [%rd34+12];
	sub.s32 	%r221, %r219, %r220;
	abs.s32 	%r222, %r221;
	ld.global.u32 	%r223, [%rd36+12];
	min.s32 	%r224, %r223, %r218;
	min.s32 	%r225, %r224, 0;
	add.s32 	%r226, %r225, %r222;
	st.global.u32 	[%rd36+12], %r226;
	add.s32 	%r270, %r270, 4;
$L__BB0_26:
	setp.eq.s32 	%p16, %r3, 0;
	@%p16 bra 	$L__BB0_18;
	setp.eq.s32 	%p17, %r3, 1;
	@%p17 bra 	$L__BB0_29;
	ld.global.u32 	%r227, [%rd4];
	add.s32 	%r228, %r270, %r2;
	mul.wide.s32 	%rd37, %r228, 4;
	add.s64 	%rd38, %rd2, %rd37;
	ld.global.u32 	%r229, [%rd38];
	sub.s32 	%r230, %r227, %r229;
	abs.s32 	%r231, %r230;
	add.s32 	%r232, %r270, %r12;
	mul.wide.s32 	%rd39, %r232, 4;
	add.s64 	%rd40, %rd1, %rd39;
	ld.global.u32 	%r233, [%rd40];
	ld.global.u32 	%r234, [%rd40+-4];
	min.s32 	%r235, %r233, %r234;
	min.s32 	%r236, %r235, 0;
	add.s32 	%r237, %r236, %r231;
	st.global.u32 	[%rd40], %r237;
	ld.global.u32 	%r238, [%rd4];
	ld.global.u32 	%r239, [%rd38+4];
	sub.s32 	%r240, %r238, %r239;
	abs.s32 	%r241, %r240;
	ld.global.u32 	%r242, [%rd40+4];
	min.s32 	%r243, %r242, %r237;
	min.s32 	%r244, %r243, 0;
	add.s32 	%r245, %r244, %r241;
	st.global.u32 	[%rd40+4], %r245;
	add.s32 	%r270, %r270, 2;
$L__BB0_29:
	setp.eq.s32 	%p18, %r6, 0;
	@%p18 bra 	$L__BB0_18;
	ld.global.u32 	%r246, [%rd4];
	add.s32 	%r247, %r270, %r2;
	mul.wide.s32 	%rd41, %r247, 4;
	add.s64 	%rd42, %rd2, %rd41;
	ld.global.u32 	%r248, [%rd42];
	sub.s32 	%r249, %r246, %r248;
	abs.s32 	%r250, %r249;
	add.s32 	%r251, %r270, %r12;
	mul.wide.s32 	%rd43, %r251, 4;
	add.s64 	%rd44, %rd1, %rd43;
	ld.global.u32 	%r252, [%rd44];
	ld.global.u32 	%r253, [%rd44+-4];
	min.s32 	%r254, %r252, %r253;
	min.s32 	%r255, %r254, 0;
	add.s32 	%r256, %r255, %r250;
	st.global.u32 	[%rd44], %r256;
	bra.uni 	$L__BB0_18;

}


// ===== COMPILED SASS (sm_100) =====

	.target	sm_100

	.elftype	@"ET_EXEC"


//--------------------- .note.nv.tkinfo           --------------------------
	.section	.note.nv.tkinfo,"",@"SHT_NOTE"
	.sectionflags	@"SHF_NOTE_NV_TKINFO"
	.tkinfo
        /*0018*/ 	.word	0x00000002
        /*0030*/ 	.string	""
        /*0030*/ 	.string	"ptxas"
        /*0030*/ 	.string	"Cuda compilation tools, release 13.0, V13.0.88"
        /*0030*/ 	.string	"Build cuda_13.0.r13.0/compiler.36424714_0"
        /*0030*/ 	.string	"-arch sm_100 -m 64 "



//--------------------- .note.nv.cuinfo           --------------------------
	.section	.note.nv.cuinfo,"",@"SHT_NOTE"
	.sectionflags	@"SHF_NOTE_NV_CUINFO"
        /*0018*/ 	.short	0x0002
        /*001a*/ 	.short	0x0064
        /*001c*/ 	.short	0x0082
	.zero		2


//--------------------- .nv.info                  --------------------------
	.section	.nv.info,"",@"SHT_CUDA_INFO"
	.align	4


	//----- nvinfo : EIATTR_REGCOUNT
	.align		4
        /*0000*/ 	.byte	0x04, 0x2f
        /*0002*/ 	.short	(.L_1 - .L_0)
	.align		4
.L_0:
        /*0004*/ 	.word	index@(_Z9dtwKernelPKiS0_iiPi)
        /*0008*/ 	.word	0x00000020


	//----- nvinfo : EIATTR_FRAME_SIZE
	.align		4
.L_1:
        /*000c*/ 	.byte	0x04, 0x11
        /*000e*/ 	.short	(.L_3 - .L_2)
	.align		4
.L_2:
        /*0010*/ 	.word	index@(_Z9dtwKernelPKiS0_iiPi)
        /*0014*/ 	.word	0x00000000


	//----- nvinfo : EIATTR_MIN_STACK_SIZE
	.align		4
.L_3:
        /*0018*/ 	.byte	0x04, 0x12
        /*001a*/ 	.short	(.L_5 - .L_4)
	.align		4
.L_4:
        /*001c*/ 	.word	index@(_Z9dtwKernelPKiS0_iiPi)
        /*0020*/ 	.word	0x00000000
.L_5:


//--------------------- .nv.compat                --------------------------
	.section	.nv.compat,"",@"SHT_CUDA_COMPAT_INFO"
	.align	4
        /*0000*/ 	.byte	0x02, 0x09, 0x00, 0x00, 0x02, 0x02, 0x01, 0x00, 0x02, 0x05, 0x05, 0x00, 0x03, 0x07, 0x01, 0x01
        /*0010*/ 	.byte	0x02, 0x03, 0x00, 0x00, 0x02, 0x06, 0x01, 0x00, 0x04, 0x0b, 0x08, 0x00, 0x09, 0x00, 0x00, 0x00
        /*0020*/ 	.byte	0x00, 0x00, 0x00, 0x00


//--------------------- .nv.info._Z9dtwKernelPKiS0_iiPi --------------------------
	.section	.nv.info._Z9dtwKernelPKiS0_iiPi,"",@"SHT_CUDA_INFO"
	.sectionflags	@""
	.align	4


	//----- nvinfo : EIATTR_CUDA_API_VERSION
	.align		4
        /*0000*/ 	.byte	0x04, 0x37
        /*0002*/ 	.short	(.L_7 - .L_6)
.L_6:
        /*0004*/ 	.word	0x00000082


	//----- nvinfo : EIATTR_KPARAM_INFO
	.align		4
.L_7:
        /*0008*/ 	.byte	0x04, 0x17
        /*000a*/ 	.short	(.L_9 - .L_8)
.L_8:
        /*000c*/ 	.word	0x00000000
        /*0010*/ 	.short	0x0004
        /*0012*/ 	.short	0x0018
        /*0014*/ 	.byte	0x00, 0xf5, 0x21, 0x00


	//----- nvinfo : EIATTR_KPARAM_INFO
	.align		4
.L_9:
        /*0018*/ 	.byte	0x04, 0x17
        /*001a*/ 	.short	(.L_11 - .L_10)
.L_10:
        /*001c*/ 	.word	0x00000000
        /*0020*/ 	.short	0x0003
        /*0022*/ 	.short	0x0014
        /*0024*/ 	.byte	0x00, 0xf0, 0x11, 0x00


	//----- nvinfo : EIATTR_KPARAM_INFO
	.align		4
.L_11:
        /*0028*/ 	.byte	0x04, 0x17
        /*002a*/ 	.short	(.L_13 - .L_12)
.L_12:
        /*002c*/ 	.word	0x00000000
        /*0030*/ 	.short	0x0002
        /*0032*/ 	.short	0x0010
        /*0034*/ 	.byte	0x00, 0xf0, 0x11, 0x00


	//----- nvinfo : EIATTR_KPARAM_INFO
	.align		4
.L_13:
        /*0038*/ 	.byte	0x04, 0x17
        /*003a*/ 	.short	(.L_15 - .L_14)
.L_14:
        /*003c*/ 	.word	0x00000000
        /*0040*/ 	.short	0x0001
        /*0042*/ 	.short	0x0008
        /*0044*/ 	.byte	0x00, 0xf5, 0x21, 0x00


	//----- nvinfo : EIATTR_KPARAM_INFO
	.align		4
.L_15:
        /*0048*/ 	.byte	0x04, 0x17
        /*004a*/ 	.short	(.L_17 - .L_16)
.L_16:
        /*004c*/ 	.word	0x00000000
        /*0050*/ 	.short	0x0000
        /*0052*/ 	.short	0x0000
        /*0054*/ 	.byte	0x00, 0xf5, 0x21, 0x00


	//----- nvinfo : EIATTR_SPARSE_MMA_MASK
	.align		4
.L_17:
        /*0058*/ 	.byte	0x03, 0x50
        /*005a*/ 	.short	0x0000


	//----- nvinfo : EIATTR_MAXREG_COUNT
	.align		4
        /*005c*/ 	.byte	0x03, 0x1b
        /*005e*/ 	.short	0x00ff


	//----- nvinfo : EIATTR_MERCURY_ISA_VERSION
	.align		4
        /*0060*/ 	.byte	0x03, 0x5f
        /*0062*/ 	.short	0x0101


	//----- nvinfo : EIATTR_VRC_CTA_INIT_COUNT
	.align		4
        /*0064*/ 	.byte	0x02, 0x4a
	.zero		1
	.zero		1


	//----- nvinfo : EIATTR_EXIT_INSTR_OFFSETS
	.align		4
        /*0068*/ 	.byte	0x04, 0x1c
        /*006a*/ 	.short	(.L_19 - .L_18)


	//   ....[0]....
.L_18:
        /*006c*/ 	.word	0x00000030


	//   ....[1]....
        /*0070*/ 	.word	0x00000090


	//   ....[2]....
        /*0074*/ 	.word	0x000013f0


	//----- nvinfo : EIATTR_INDIRECT_BRANCH_TARGETS
	.align		4
.L_19:
        /*0078*/ 	.byte	0x04, 0x34
        /*007a*/ 	.short	(.L_21 - .L_20)


	//   ....[0]....
.L_20:
        /*007c*/ 	.word	.L_x_7@srel
        /*0080*/ 	.short	0x0
        /*0082*/ 	.short	0x0
        /*0084*/ 	.word	0x3
        /*0088*/ 	.word	.L_x_3@srel
        /*008c*/ 	.word	.L_x_12@srel
        /*0090*/ 	.word	.L_x_13@srel


	//----- nvinfo : EIATTR_CBANK_PARAM_SIZE
	.align		4
.L_21:
        /*0094*/ 	.byte	0x03, 0x19
        /*0096*/ 	.short	0x0020


	//----- nvinfo : EIATTR_PARAM_CBANK
	.align		4
        /*0098*/ 	.byte	0x04, 0x0a
        /*009a*/ 	.short	(.L_23 - .L_22)
	.align		4
.L_22:
        /*009c*/ 	.word	index@(.nv.constant0._Z9dtwKernelPKiS0_iiPi)
        /*00a0*/ 	.short	0x0380
        /*00a2*/ 	.short	0x0020


	//----- nvinfo : EIATTR_SW_WAR
	.align		4
.L_23:
        /*00a4*/ 	.byte	0x04, 0x36
        /*00a6*/ 	.short	(.L_25 - .L_24)
.L_24:
        /*00a8*/ 	.word	0x00000008
.L_25:


//--------------------- .nv.callgraph             --------------------------
	.section	.nv.callgraph,"",@"SHT_CUDA_CALLGRAPH"
	.align	4
	.sectionentsize	8
	.align		4
        /*0000*/ 	.word	0x00000000
	.align		4
        /*0004*/ 	.word	0xffffffff
	.align		4
        /*0008*/ 	.word	0x00000000
	.align		4
        /*000c*/ 	.word	0xfffffffe
	.align		4
        /*0010*/ 	.word	0x00000000
	.align		4
        /*0014*/ 	.word	0xfffffffd
	.align		4
        /*0018*/ 	.word	0x00000000
	.align		4
        /*001c*/ 	.word	0xfffffffc


//--------------------- .nv.constant2._Z9dtwKernelPKiS0_iiPi --------------------------
	.section	.nv.constant2._Z9dtwKernelPKiS0_iiPi,"a",@progbits
	.sectionflags	@""
	.align	4
.nv.constant2._Z9dtwKernelPKiS0_iiPi:
        /*0000*/ 	.byte	0xc0, 0x13, 0x00, 0x00, 0xb0, 0x12, 0x00, 0x00, 0x30, 0x11, 0x00, 0x00


//--------------------- .text._Z9dtwKernelPKiS0_iiPi --------------------------
	.section	.text._Z9dtwKernelPKiS0_iiPi,"ax",@progbits
	.align	128
        .global         _Z9dtwKernelPKiS0_iiPi
        .type           _Z9dtwKernelPKiS0_iiPi,@function
        .size           _Z9dtwKernelPKiS0_iiPi,(.L_x_14 - _Z9dtwKernelPKiS0_iiPi)
        .other          _Z9dtwKernelPKiS0_iiPi,@"STO_CUDA_ENTRY STV_DEFAULT"
_Z9dtwKernelPKiS0_iiPi:
.text._Z9dtwKernelPKiS0_iiPi:
[----:B------:R-:W-:Y:S08]  /*0000*/  LDC R1, c[0x0][0x37c] ;  /* 0x0000df00ff017b82 */ /* 0x000ff00000000800 */
[----:B------:R-:W0:Y:S02]  /*0010*/  LDC R0, c[0x0][0x390] ;  /* 0x0000e400ff007b82 */ /* 0x000e240000000800 */
[----:B0-----:R-:W-:-:S13]  /*0020*/  ISETP.GE.AND P0, PT, R0, 0x1, PT ;  /* 0x000000010000780c */ /* 0x001fda0003f06270 */
[----:B------:R-:W-:Y:S05]  /*0030*/  @!P0 EXIT ;  /* 0x000000000000894d */ /* 0x000fea0003800000 */
[----:B------:R-:W0:Y:S01]  /*0040*/  LDC R10, c[0x0][0x394] ;  /* 0x0000e500ff0a7b82 */ /* 0x000e220000000800 */
[----:B------:R-:W1:Y:S01]  /*0050*/  S2R R9, SR_CTAID.X ;  /* 0x0000000000097919 */ /* 0x000e620000002500 */
[----:B------:R-:W2:Y:S01]  /*0060*/  LDCU UR4, c[0x0][0x360] ;  /* 0x00006c00ff0477ac */ /* 0x000ea20008000800 */
[----:B------:R-:W3:Y:S01]  /*0070*/  S2R R0, SR_TID.X ;  /* 0x0000000000007919 */ /* 0x000ee20000002100 */
[----:B0-----:R-:W-:-:S13]  /*0080*/  ISETP.GE.AND P0, PT, R10, 0x1, PT ;  /* 0x000000010a00780c */ /* 0x001fda0003f06270 */
[----:B-123--:R-:W-:Y:S05]  /*0090*/  @!P0 EXIT ;  /* 0x000000000000894d */ /* 0x00efea0003800000 */
[----:B------:R-:W-:Y:S01]  /*00a0*/  IMAD R9, R9, UR4, R0 ;  /* 0x0000000409097c24 */ /* 0x000fe2000f8e0200 */
[C---:B------:R-:W-:Y:S01]  /*00b0*/  LOP3.LUT R8, R10.reuse, 0x7ffffffc, RZ, 0xc0, !PT ;  /* 0x7ffffffc0a087812 */ /* 0x040fe200078ec0ff */
[----:B------:R-:W0:Y:S01]  /*00c0*/  LDCU.64 UR6, c[0x0][0x358] ;  /* 0x00006b00ff0677ac */ /* 0x000e220008000a00 */
[C---:B------:R-:W-:Y:S01]  /*00d0*/  LOP3.LUT R16, R10.reuse, 0x3, RZ, 0xc0, !PT ;  /* 0x000000030a107812 */ /* 0x040fe200078ec0ff */
[----:B------:R-:W-:Y:S01]  /*00e0*/  IMAD R0, R9, R10, RZ ;  /* 0x0000000a09007224 */ /* 0x000fe200078e02ff */
[C---:B------:R-:W-:Y:S01]  /*00f0*/  LOP3.LUT R17, R10.reuse, 0x7, RZ, 0xc0, !PT ;  /* 0x000000070a117812 */ /* 0x040fe200078ec0ff */
[----:B------:R-:W-:Y:S01]  /*0100*/  IMAD.MOV R11, RZ, RZ, -R8 ;  /* 0x000000ffff0b7224 */ /* 0x000fe200078e0a08 */
[C---:B------:R-:W-:Y:S01]  /*0110*/  LOP3.LUT R18, R10.reuse, 0x1, RZ, 0xc0, !PT ;  /* 0x000000010a127812 */ /* 0x040fe200078ec0ff */
[----:B------:R-:W-:Y:S01]  /*0120*/  UMOV UR4, URZ ;  /* 0x000000ff00047c82 */ /* 0x000fe20008000000 */
[----:B------:R-:W-:-:S07]  /*0130*/  LOP3.LUT R10, R10, 0x7ffffff8, RZ, 0xc0, !PT ;  /* 0x7ffffff80a0a7812 */ /* 0x000fce00078ec0ff */
.L_x_8:
[----:B-1--4-:R-:W1:Y:S01]  /*0140*/  LDC.64 R12, c[0x0][0x390] ;  /* 0x0000e400ff0c7b82 */ /* 0x012e620000000a00 */
[----:B------:R-:W-:-:S07]  /*0150*/  UISETP.NE.AND UP0, UPT, UR4, URZ, UPT ;  /* 0x000000ff0400728c */ /* 0x000fce000bf05270 */
[----:B--2---:R-:W2:Y:S01]  /*0160*/  LDC.64 R2, c[0x0][0x380] ;  /* 0x0000e000ff027b82 */ /* 0x004ea20000000a00 */
[----:B-1----:R-:W-:-:S04]  /*0170*/  IMAD R4, R9, R12, UR4 ;  /* 0x0000000409047e24 */ /* 0x002fc8000f8e020c */
[C---:B------:R-:W-:Y:S02]  /*0180*/  IMAD R12, R4.reuse, R13, RZ ;  /* 0x0000000d040c7224 */ /* 0x040fe400078e02ff */
[----:B--2---:R-:W-:Y:S01]  /*0190*/  IMAD.WIDE R2, R4, 0x4, R2 ;  /* 0x0000000404027825 */ /* 0x004fe200078e0202 */
[----:B---3--:R-:W-:Y:S06]  /*01a0*/  BRA.U !UP0, `(.L_x_0) ;  /* 0x0000000508dc7547 */ /* 0x008fec000b800000 */
[----:B------:R-:W-:Y:S01]  /*01b0*/  ISETP.GE.U32.AND P0, PT, R13, 0x4, PT ;  /* 0x000000040d00780c */ /* 0x000fe20003f06070 */
[----:B------:R-:W-:Y:S02]  /*01c0*/  VIADD R4, R4, 0xffffffff ;  /* 0xffffffff04047836 */ /* 0x000fe40000000000 */
[----:B------:R-:W-:Y:S02]  /*01d0*/  IMAD.MOV.U32 R19, RZ, RZ, RZ ;  /* 0x000000ffff137224 */ /* 0x000fe400078e00ff */
[----:B------:R-:W-:-:S08]  /*01e0*/  IMAD R13, R4, R13, -0x1 ;  /* 0xffffffff040d7424 */ /* 0x000fd000078e020d */
[----:B------:R-:W-:Y:S05]  /*01f0*/  @!P0 BRA `(.L_x_1) ;  /* 0x0000000000e48947 */ /* 0x000fea0003800000 */
[----:B------:R-:W-:Y:S01]  /*0200*/  IMAD.MOV.U32 R21, RZ, RZ, R12 ;  /* 0x000000ffff157224 */ /* 0x000fe200078e000c */
[----:B------:R-:W-:Y:S01]  /*0210*/  MOV R23, R13 ;  /* 0x0000000d00177202 */ /* 0x000fe20000000f00 */
[----:B------:R-:W-:Y:S01]  /*0220*/  IMAD.MOV.U32 R19, RZ, RZ, R0 ;  /* 0x000000ffff137224 */ /* 0x000fe200078e0000 */
[----:B------:R-:W-:Y:S01]  /*0230*/  UMOV UR5, URZ ;  /* 0x000000ff00057c82 */ /* 0x000fe20008000000 */
[----:B------:R-:W-:-:S07]  /*0240*/  IMAD.MOV.U32 R20, RZ, RZ, R11 ;  /* 0x000000ffff147224 */ /* 0x000fce00078e000b */
.L_x_2:
[----:B---3--:R-:W1:Y:S01]  /*0250*/  LDC.64 R6, c[0x0][0x398] ;  /* 0x0000e600ff067b82 */ /* 0x008e620000000a00 */
[----:B------:R-:W-:Y:S01]  /*0260*/  ISETP.NE.AND P0, PT, RZ, UR5, PT ;  /* 0x00000005ff007c0c */ /* 0x000fe2000bf05270 */
[----:B------:R-:W-:-:S06]  /*0270*/  IMAD.MOV.U32 R22, RZ, RZ, RZ ;  /* 0x000000ffff167224 */ /* 0x000fcc00078e00ff */
[----:B------:R-:W2:Y:S01]  /*0280*/  LDC.64 R14, c[0x0][0x388] ;  /* 0x0000e200ff0e7b82 */ /* 0x000ea20000000a00 */
[----:B-1----:R-:W-:-:S04]  /*0290*/  IMAD.WIDE R4, R23, 0x4, R6 ;  /* 0x0000000417047825 */ /* 0x002fc800078e0206 */
[----:B------:R-:W-:Y:S01]  /*02a0*/  IMAD.WIDE R6, R21, 0x4, R6 ;  /* 0x0000000415067825 */ /* 0x000fe200078e0206 */
[----:B0-----:R-:W3:Y:S04]  /*02b0*/  @P0 LDG.E R22, desc[UR6][R4.64] ;  /* 0x0000000604160981 */ /* 0x001ee8000c1e1900 */
[----:B------:R-:W3:Y:S04]  /*02c0*/  LDG.E R25, desc[UR6][R6.64] ;  /* 0x0000000606197981 */ /* 0x000ee8000c1e1900 */
[----:B------:R-:W3:Y:S01]  /*02d0*/  LDG.E R24, desc[UR6][R6.64+-0x4] ;  /* 0xfffffc0606187981 */ /* 0x000ee2000c1e1900 */
[----:B--2---:R-:W-:-:S03]  /*02e0*/  IMAD.WIDE R14, R19, 0x4, R14 ;  /* 0x00000004130e7825 */ /* 0x004fc600078e020e */
[----:B------:R-:W2:Y:S01]  /*02f0*/  LDG.E R26, desc[UR6][R6.64+0x4] ;  /* 0x00000406061a7981 */ /* 0x000ea2000c1e1900 */
[----:B---3--:R-:W-:-:S03]  /*0300*/  VIMNMX3 R24, R22, R25, R24, PT ;  /* 0x000000191618720f */ /* 0x008fc60003800118 */
[----:B------:R-:W3:Y:S04]  /*0310*/  LDG.E R22, desc[UR6][R2.64] ;  /* 0x0000000602167981 */ /* 0x000ee8000c1e1900 */
[----:B------:R-:W3:Y:S02]  /*0320*/  LDG.E R25, desc[UR6][R14.64] ;  /* 0x000000060e197981 */ /* 0x000ee4000c1e1900 */
[----:B---3--:R-:W-:-:S05]  /*0330*/  IMAD.IADD R22, R22, 0x1, -R25 ;  /* 0x0000000116167824 */ /* 0x008fca00078e0a19 */
[----:B------:R-:W-:-:S04]  /*0340*/  IABS R25, R22 ;  /* 0x0000001600197213 */ /* 0x000fc80000000000 */
[----:B------:R-:W-:-:S05]  /*0350*/  IADD3 R25, PT, PT, R24, R25, RZ ;  /* 0x0000001918197210 */ /* 0x000fca0007ffe0ff */
[----:B------:R0:W-:Y:S04]  /*0360*/  STG.E desc[UR6][R6.64], R25 ;  /* 0x0000001906007986 */ /* 0x0001e8000c101906 */
[----:B------:R-:W3:Y:S04]  /*0370*/  LDG.E R22, desc[UR6][R2.64] ;  /* 0x0000000602167981 */ /* 0x000ee8000c1e1900 */
[----:B------:R-:W3:Y:S04]  /*0380*/  LDG.E R27, desc[UR6][R14.64+0x4] ;  /* 0x000004060e1b7981 */ /* 0x000ee8000c1e1900 */
[----:B------:R-:W2:Y:S01]  /*0390*/  LDG.E R24, desc[UR6][R4.64+0x4] ;  /* 0x0000040604187981 */ /* 0x000ea2000c1e1900 */
[----:B---3--:R-:W-:Y:S01]  /*03a0*/  IMAD.IADD R22, R22, 0x1, -R27 ;  /* 0x0000000116167824 */ /* 0x008fe200078e0a1b */
[----:B--2---:R-:W-:-:S04]  /*03b0*/  VIMNMX3 R24, R24, R26, R25, PT ;  /* 0x0000001a1818720f */ /* 0x004fc80003800119 */
[----:B------:R-:W-:Y:S01]  /*03c0*/  IABS R27, R22 ;  /* 0x00000016001b7213 */ /* 0x000fe20000000000 */
[----:B------:R-:W2:Y:S04]  /*03d0*/  LDG.E R26, desc[UR6][R6.64+0x8] ;  /* 0x00000806061a7981 */ /* 0x000ea8000c1e1900 */
[----:B------:R-:W-:-:S05]  /*03e0*/  IMAD.IADD R27, R24, 0x1, R27 ;  /* 0x00000001181b7824 */ /* 0x000fca00078e021b */
[----:B------:R1:W-:Y:S04]  /*03f0*/  STG.E desc[UR6][R6.64+0x4], R27 ;  /* 0x0000041b06007986 */ /* 0x0003e8000c101906 */
[----:B------:R-:W3:Y:S04]  /*0400*/  LDG.E R22, desc[UR6][R2.64] ;  /* 0x0000000602167981 */ /* 0x000ee8000c1e1900 */
[----:B0-----:R-:W3:Y:S04]  /*0410*/  LDG.E R25, desc[UR6][R14.64+0x8] ;  /* 0x000008060e197981 */ /* 0x001ee8000c1e1900 */
[----:B------:R-:W2:Y:S01]  /*0420*/  LDG.E R24, desc[UR6][R4.64+0x8] ;  /* 0x0000080604187981 */ /* 0x000ea2000c1e1900 */
[----:B---3--:R-:W-:Y:S01]  /*0430*/  IMAD.IADD R22, R22, 0x1, -R25 ;  /* 0x0000000116167824 */ /* 0x008fe200078e0a19 */
[----:B--2---:R-:W-:-:S04]  /*0440*/  VIMNMX3 R24, R24, R26, R27, PT ;  /* 0x0000001a1818720f */ /* 0x004fc8000380011b */
[----:B------:R-:W-:-:S04]  /*0450*/  IABS R25, R22 ;  /* 0x0000001600197213 */ /* 0x000fc80000000000 */
[----:B------:R-:W-:Y:S02]  /*0460*/  IADD3 R25, PT, PT, R24, R25, RZ ;  /* 0x0000001918197210 */ /* 0x000fe40007ffe0ff */
[----:B------:R-:W2:Y:S04]  /*0470*/  LDG.E R24, desc[UR6][R6.64+0xc] ;  /* 0x00000c0606187981 */ /* 0x000ea8000c1e1900 */
[----:B------:R3:W-:Y:S04]  /*0480*/  STG.E desc[UR6][R6.64+0x8], R25 ;  /* 0x0000081906007986 */ /* 0x0007e8000c101906 */
[----:B------:R-:W4:Y:S04]  /*0490*/  LDG.E R29, desc[UR6][R14.64+0xc] ;  /* 0x00000c060e1d7981 */ /* 0x000f28000c1e1900 */
[----:B------:R-:W4:Y:S04]  /*04a0*/  LDG.E R22, desc[UR6][R2.64] ;  /* 0x0000000602167981 */ /* 0x000f28000c1e1900 */
[----:B------:R-:W2:Y:S01]  /*04b0*/  LDG.E R4, desc[UR6][R4.64+0xc] ;  /* 0x00000c0604047981 */ /* 0x000ea2000c1e1900 */
[----:B------:R-:W-:-:S05]  /*04c0*/  VIADD R20, R20, 0x4 ;  /* 0x0000000414147836 */ /* 0x000fca0000000000 */
[----:B------:R-:W-:Y:S01]  /*04d0*/  ISETP.NE.AND P0, PT, R20, RZ, PT ;  /* 0x000000ff1400720c */ /* 0x000fe20003f05270 */
[----:B------:R-:W-:Y:S01]  /*04e0*/  UIADD3 UR5, UPT, UPT, UR5, 0x4, URZ ;  /* 0x0000000405057890 */ /* 0x000fe2000fffe0ff */
[----:B------:R-:W-:Y:S01]  /*04f0*/  IADD3 R23, PT, PT, R23, 0x4, RZ ;  /* 0x0000000417177810 */ /* 0x000fe20007ffe0ff */
[----:B------:R-:W-:Y:S02]  /*0500*/  VIADD R21, R21, 0x4 ;  /* 0x0000000415157836 */ /* 0x000fe40000000000 */
[----:B------:R-:W-:Y:S02]  /*0510*/  VIADD R19, R19, 0x4 ;  /* 0x0000000413137836 */ /* 0x000fe40000000000 */
[----:B----4-:R-:W-:Y:S01]  /*0520*/  IMAD.IADD R22, R22, 0x1, -R29 ;  /* 0x0000000116167824 */ /* 0x010fe200078e0a1d */
[----:B--2---:R-:W-:-:S04]  /*0530*/  VIMNMX3 R24, R4, R24, R25, PT ;  /* 0x000000180418720f */ /* 0x004fc80003800119 */
[----:B-1----:R-:W-:-:S05]  /*0540*/  IABS R27, R22 ;  /* 0x00000016001b7213 */ /* 0x002fca0000000000 */
[----:B------:R-:W-:-:S05]  /*0550*/  IMAD.IADD R27, R24, 0x1, R27 ;  /* 0x00000001181b7824 */ /* 0x000fca00078e021b */
[----:B------:R3:W-:Y:S01]  /*0560*/  STG.E desc[UR6][R6.64+0xc], R27 ;  /* 0x00000c1b06007986 */ /* 0x0007e2000c101906 */
[----:B------:R-:W-:Y:S05]  /*0570*/  @P0 BRA `(.L_x_2) ;  /* 0xfffffffc00340947 */ /* 0x000fea000383ffff */
[----:B------:R-:W-:-:S07]  /*0580*/  IMAD.MOV.U32 R19, RZ, RZ, R8 ;  /* 0x000000ffff137224 */ /* 0x000fce00078e0008 */
.L_x_1:
[----:B------:R-:W-:-:S13]  /*0590*/  ISETP.NE.AND P0, PT, R16, RZ, PT ;  /* 0x000000ff1000720c */ /* 0x000fda0003f05270 */
[----:B------:R-:W-:Y:S05]  /*05a0*/  @!P0 BRA `(.L_x_3) ;  /* 0x0000000c00848947 */ /* 0x000fea0003800000 */
[----:B------:R-:W-:Y:S02]  /*05b0*/  ISETP.NE.AND P1, PT, R16, 0x1, PT ;  /* 0x000000011000780c */ /* 0x000fe40003f25270 */
[----:B------:R-:W-:-:S11]  /*05c0*/  ISETP.NE.AND P0, PT, R18, RZ, PT ;  /* 0x000000ff1200720c */ /* 0x000fd60003f05270 */
[----:B------:R-:W-:Y:S05]  /*05d0*/  @!P1 BRA `(.L_x_4) ;  /* 0x0000000000789947 */ /* 0x000fea0003800000 */
[----:B------:R-:W1:Y:S01]  /*05e0*/  LDC.64 R4, c[0x0][0x388] ;  /* 0x0000e200ff047b82 */ /* 0x000e620000000a00 */
[----:B---3--:R-:W-:Y:S01]  /*05f0*/  IADD3 R7, PT, PT, R0, R19, RZ ;  /* 0x0000001300077210 */ /* 0x008fe20007ffe0ff */
[--C-:B------:R-:W-:Y:S01]  /*0600*/  IMAD.IADD R23, R13, 0x1, R19.reuse ;  /* 0x000000010d177824 */ /* 0x100fe200078e0213 */
[----:B------:R-:W-:Y:S01]  /*0610*/  ISETP.NE.AND P1, PT, R19, RZ, PT ;  /* 0x000000ff1300720c */ /* 0x000fe20003f25270 */
[----:B------:R-:W-:Y:S01]  /*0620*/  IMAD.IADD R25, R12, 0x1, R19 ;  /* 0x000000010c197824 */ /* 0x000fe200078e0213 */
[----:B0-----:R-:W2:Y:S03]  /*0630*/  LDG.E R21, desc[UR6][R2.64] ;  /* 0x0000000602157981 */ /* 0x001ea6000c1e1900 */
[----:B------:R-:W0:Y:S01]  /*0640*/  LDC.64 R14, c[0x0][0x398] ;  /* 0x0000e600ff0e7b82 */ /* 0x000e220000000a00 */
[----:B------:R-:W-:Y:S02]  /*0650*/  IMAD.MOV.U32 R20, RZ, RZ, RZ ;  /* 0x000000ffff147224 */ /* 0x000fe400078e00ff */
[----:B-1----:R-:W-:-:S05]  /*0660*/  IMAD.WIDE R4, R7, 0x4, R4 ;  /* 0x0000000407047825 */ /* 0x002fca00078e0204 */
[----:B------:R-:W2:Y:S01]  /*0670*/  LDG.E R22, desc[UR6][R4.64] ;  /* 0x0000000604167981 */ /* 0x000ea2000c1e1900 */
[----:B0-----:R-:W-:-:S04]  /*0680*/  IMAD.WIDE R6, R23, 0x4, R14 ;  /* 0x0000000417067825 */ /* 0x001fc800078e020e */
[----:B------:R-:W-:Y:S01]  /*0690*/  IMAD.WIDE R14, R25, 0x4, R14 ;  /* 0x00000004190e7825 */ /* 0x000fe200078e020e */
[----:B------:R-:W3:Y:S04]  /*06a0*/  @P1 LDG.E R20, desc[UR6][R6.64] ;  /* 0x0000000606141981 */ /* 0x000ee8000c1e1900 */
[----:B------:R-:W3:Y:S04]  /*06b0*/  LDG.E R23, desc[UR6][R14.64] ;  /* 0x000000060e177981 */ /* 0x000ee8000c1e1900 */
[----:B------:R-:W3:Y:S01]  /*06c0*/  LDG.E R24, desc[UR6][R14.64+-0x4] ;  /* 0xfffffc060e187981 */ /* 0x000ee2000c1e1900 */
[----:B--2---:R-:W-:-:S03]  /*06d0*/  IADD3 R21, PT, PT, R21, -R22, RZ ;  /* 0x8000001615157210 */ /* 0x004fc60007ffe0ff */
[----:B------:R-:W2:Y:S01]  /*06e0*/  LDG.E R22, desc[UR6][R14.64+0x4] ;  /* 0x000004060e167981 */ /* 0x000ea2000c1e1900 */
[----:B------:R-:W-:Y:S02]  /*06f0*/  IABS R21, R21 ;  /* 0x0000001500157213 */ /* 0x000fe40000000000 */
[----:B---3--:R-:W-:-:S05]  /*0700*/  VIMNMX3 R20, R20, R23, R24, PT ;  /* 0x000000171414720f */ /* 0x008fca0003800118 */
[----:B------:R-:W-:-:S05]  /*0710*/  IMAD.IADD R21, R20, 0x1, R21 ;  /* 0x0000000114157824 */ /* 0x000fca00078e0215 */
[----:B------:R1:W-:Y:S04]  /*0720*/  STG.E desc[UR6][R14.64], R21 ;  /* 0x000000150e007986 */ /* 0x0003e8000c101906 */
[----:B------:R-:W3:Y:S04]  /*0730*/  LDG.E R5, desc[UR6][R4.64+0x4] ;  /* 0x0000040604057981 */ /* 0x000ee8000c1e1900 */
[----:B------:R-:W3:Y:S04]  /*0740*/  LDG.E R20, desc[UR6][R2.64] ;  /* 0x0000000602147981 */ /* 0x000ee8000c1e1900 */
[----:B------:R-:W2:Y:S01]  /*0750*/  LDG.E R6, desc[UR6][R6.64+0x4] ;  /* 0x0000040606067981 */ /* 0x000ea2000c1e1900 */
[----:B------:R-:W-:Y:S01]  /*0760*/  IADD3 R19, PT, PT, R19, 0x2, RZ ;  /* 0x0000000213137810 */ /* 0x000fe20007ffe0ff */
[----:B---3--:R-:W-:Y:S01]  /*0770*/  IMAD.IADD R20, R20, 0x1, -R5 ;  /* 0x0000000114147824 */ /* 0x008fe200078e0a05 */
[----:B--2---:R-:W-:-:S04]  /*0780*/  VIMNMX3 R22, R6, R22, R21, PT ;  /* 0x000000160616720f */ /* 0x004fc80003800115 */
[----:B------:R-:W-:-:S05]  /*0790*/  IABS R23, R20 ;  /* 0x0000001400177213 */ /* 0x000fca0000000000 */
[----:B------:R-:W-:-:S05]  /*07a0*/  IMAD.IADD R23, R22, 0x1, R23 ;  /* 0x0000000116177824 */ /* 0x000fca00078e0217 */
[----:B------:R1:W-:Y:S02]  /*07b0*/  STG.E desc[UR6][R14.64+0x4], R23 ;  /* 0x000004170e007986 */ /* 0x0003e4000c101906 */
.L_x_4:
[----:B------:R-:W-:Y:S05]  /*07c0*/  @!P0 BRA `(.L_x_3) ;  /* 0x0000000800fc8947 */ /* 0x000fea0003800000 */
[----:B---3--:R-:W2:Y:S01]  /*07d0*/  LDC.64 R6, c[0x0][0x388] ;  /* 0x0000e200ff067b82 */ /* 0x008ea20000000a00 */
[----:B------:R-:W-:Y:S01]  /*07e0*/  ISETP.NE.AND P0, PT, R19, RZ, PT ;  /* 0x000000ff1300720c */ /* 0x000fe20003f05270 */
[----:B-1----:R-:W-:-:S06]  /*07f0*/  IMAD.IADD R15, R0, 0x1, R19 ;  /* 0x00000001000f7824 */ /* 0x002fcc00078e0213 */
[----:B------:R-:W1:Y:S01]  /*0800*/  LDC.64 R4, c[0x0][0x398] ;  /* 0x0000e600ff047b82 */ /* 0x000e620000000a00 */
[----:B------:R-:W-:Y:S01]  /*0810*/  HFMA2 R14, -RZ, RZ, 0, 0 ;  /* 0x00000000ff0e7431 */ /* 0x000fe200000001ff */
[----:B0-----:R-:W3:Y:S04]  /*0820*/  LDG.E R2, desc[UR6][R2.64] ;  /* 0x0000000602027981 */ /* 0x001ee8000c1e1900 */
[----:B------:R-:W-:Y:S02]  /*0830*/  @P0 IMAD.IADD R13, R13, 0x1, R19 ;  /* 0x000000010d0d0824 */ /* 0x000fe400078e0213 */
[----:B--2---:R-:W-:-:S04]  /*0840*/  IMAD.WIDE R6, R15, 0x4, R6 ;  /* 0x000000040f067825 */ /* 0x004fc800078e0206 */
[----:B------:R-:W-:Y:S02]  /*0850*/  IMAD.IADD R15, R12, 0x1, R19 ;  /* 0x000000010c0f7824 */ /* 0x000fe400078e0213 */
[----:B------:R-:W3:Y:S01]  /*0860*/  LDG.E R7, desc[UR6][R6.64] ;  /* 0x0000000606077981 */ /* 0x000ee2000c1e1900 */
[----:B-1----:R-:W-:-:S04]  /*0870*/  @P0 IMAD.WIDE R12, R13, 0x4, R4 ;  /* 0x000000040d0c0825 */ /* 0x002fc800078e0204 */
[----:B------:R-:W-:Y:S01]  /*0880*/  IMAD.WIDE R4, R15, 0x4, R4 ;  /* 0x000000040f047825 */ /* 0x000fe200078e0204 */
[----:B------:R-:W2:Y:S04]  /*0890*/  @P0 LDG.E R14, desc[UR6][R12.64] ;  /* 0x000000060c0e0981 */ /* 0x000ea8000c1e1900 */
[----:B------:R-:W2:Y:S04]  /*08a0*/  LDG.E R15, desc[UR6][R4.64] ;  /* 0x00000006040f7981 */ /* 0x000ea8000c1e1900 */
[----:B------:R-:W2:Y:S01]  /*08b0*/  LDG.E R19, desc[UR6][R4.64+-0x4] ;  /* 0xfffffc0604137981 */ /* 0x000ea2000c1e1900 */
[----:B---3--:R-:W-:-:S05]  /*08c0*/  IMAD.IADD R20, R2, 0x1, -R7 ;  /* 0x0000000102147824 */ /* 0x008fca00078e0a07 */
[----:B------:R-:W-:Y:S02]  /*08d0*/  IABS R3, R20 ;  /* 0x0000001400037213 */ /* 0x000fe40000000000 */
[----:B--2---:R-:W-:-:S05]  /*08e0*/  VIMNMX3 R14, R14, R15, R19, PT ;  /* 0x0000000f0e0e720f */ /* 0x004fca0003800113 */
[----:B------:R-:W-:-:S05]  /*08f0*/  IMAD.IADD R3, R14, 0x1, R3 ;  /* 0x000000010e037824 */ /* 0x000fca00078e0203 */
[----:B------:R2:W-:Y:S01]  /*0900*/  STG.E desc[UR6][R4.64], R3 ;  /* 0x0000000304007986 */ /* 0x0005e2000c101906 */
[----:B------:R-:W-:Y:S05]  /*0910*/  BRA `(.L_x_3) ;  /* 0x0000000800a87947 */ /* 0x000fea0003800000 */
.L_x_0:
[----:B------:R-:W-:Y:S01]  /*0920*/  ISETP.GE.U32.AND P0, PT, R13, 0x8, PT ;  /* 0x000000080d00780c */ /* 0x000fe20003f06070 */
[----:B------:R-:W-:-:S12]  /*0930*/  IMAD.MOV.U32 R13, RZ, RZ, RZ ;  /* 0x000000ffff0d7224 */ /* 0x000fd800078e00ff */
[----:B------:R-:W-:Y:S05]  /*0940*/  @!P0 BRA `(.L_x_5) ;  /* 0x0000000400308947 */ /* 0x000fea0003800000 */
[----:B------:R-:W-:-:S05]  /*0950*/  UMOV UR5, URZ ;  /* 0x000000ff00057c82 */ /* 0x000fca0008000000 */
.L_x_6:
[----:B------:R-:W1:Y:S01]  /*0960*/  LDC.64 R6, c[0x0][0x388] ;  /* 0x0000e200ff067b82 */ /* 0x000e620000000a00 */
[----:B---3--:R-:W-:Y:S01]  /*0970*/  IADD3 R13, PT, PT, R0, UR5, RZ ;  /* 0x00000005000d7c10 */ /* 0x008fe2000fffe0ff */
[----:B------:R-:W-:-:S06]  /*0980*/  VIADD R15, R12, UR5 ;  /* 0x000000050c0f7c36 */ /* 0x000fcc0008000000 */
[----:B------:R-:W2:Y:S01]  /*0990*/  LDC.64 R4, c[0x0][0x398] ;  /* 0x0000e600ff047b82 */ /* 0x000ea20000000a00 */
[----:B-1----:R-:W-:Y:S02]  /*09a0*/  IMAD.WIDE R6, R13, 0x4, R6 ;  /* 0x000000040d067825 */ /* 0x002fe400078e0206 */
[----:B0-----:R-:W3:Y:S04]  /*09b0*/  LDG.E R13, desc[UR6][R2.64] ;  /* 0x00000006020d7981 */ /* 0x001ee8000c1e1900 */
[----:B------:R-:W3:Y:S01]  /*09c0*/  LDG.E R14, desc[UR6][R6.64] ;  /* 0x00000006060e7981 */ /* 0x000ee2000c1e1900 */
[----:B--2---:R-:W-:-:S05]  /*09d0*/  IMAD.WIDE R4, R15, 0x4, R4 ;  /* 0x000000040f047825 */ /* 0x004fca00078e0204 */
[----:B------:R-:W2:Y:S04]  /*09e0*/  LDG.E R15, desc[UR6][R4.64] ;  /* 0x00000006040f7981 */ /* 0x000ea8000c1e1900 */
[----:B------:R-:W2:Y:S01]  /*09f0*/  LDG.E R20, desc[UR6][R4.64+-0x4] ;  /* 0xfffffc0604147981 */ /* 0x000ea2000c1e1900 */
[----:B---3--:R-:W-:-:S05]  /*0a00*/  IMAD.IADD R13, R13, 0x1, -R14 ;  /* 0x000000010d0d7824 */ /* 0x008fca00078e0a0e */
[----:B------:R-:W-:Y:S02]  /*0a10*/  IABS R14, R13 ;  /* 0x0000000d000e7213 */ /* 0x000fe40000000000 */
[----:B--2---:R-:W-:Y:S02]  /*0a20*/  VIMNMX3 R15, R15, R20, RZ, PT ;  /* 0x000000140f0f720f */ /* 0x004fe400038001ff */
[----:B------:R-:W2:Y:S03]  /*0a30*/  LDG.E R20, desc[UR6][R4.64+0x4] ;  /* 0x0000040604147981 */ /* 0x000ea6000c1e1900 */
[----:B------:R-:W-:-:S05]  /*0a40*/  IMAD.IADD R15, R15, 0x1, R14 ;  /* 0x000000010f0f7824 */ /* 0x000fca00078e020e */
[----:B------:R0:W-:Y:S04]  /*0a50*/  STG.E desc[UR6][R4.64], R15 ;  /* 0x0000000f04007986 */ /* 0x0001e8000c101906 */
[----:B------:R-:W3:Y:S04]  /*0a60*/  LDG.E R13, desc[UR6][R2.64] ;  /* 0x00000006020d7981 */ /* 0x000ee8000c1e1900 */
[----:B------:R-:W3:Y:S01]  /*0a70*/  LDG.E R14, desc[UR6][R6.64+0x4] ;  /* 0x00000406060e7981 */ /* 0x000ee2000c1e1900 */
[----:B--2---:R-:W-:Y:S02]  /*0a80*/  VIMNMX3 R20, R20, R15, RZ, PT ;  /* 0x0000000f1414720f */ /* 0x004fe400038001ff */
[----:B---3--:R-:W-:-:S04]  /*0a90*/  IADD3 R13, PT, PT, R13, -R14, RZ ;  /* 0x8000000e0d0d7210 */ /* 0x008fc80007ffe0ff */
[----:B------:R-:W-:-:S05]  /*0aa0*/  IABS R13, R13 ;  /* 0x0000000d000d7213 */ /* 0x000fca0000000000 */
[----:B------:R-:W-:Y:S02]  /*0ab0*/  IMAD.IADD R13, R20, 0x1, R13 ;  /* 0x00000001140d7824 */ /* 0x000fe400078e020d */
[----:B------:R-:W2:Y:S04]  /*0ac0*/  LDG.E R20, desc[UR6][R4.64+0x8] ;  /* 0x0000080604147981 */ /* 0x000ea8000c1e1900 */
[----:B------:R1:W-:Y:S04]  /*0ad0*/  STG.E desc[UR6][R4.64+0x4], R13 ;  /* 0x0000040d04007986 */ /* 0x0003e8000c101906 */
[----:B------:R-:W3:Y:S04]  /*0ae0*/  LDG.E R14, desc[UR6][R2.64] ;  /* 0x00000006020e7981 */ /* 0x000ee8000c1e1900 */
[----:B0-----:R-:W3:Y:S01]  /*0af0*/  LDG.E R15, desc[UR6][R6.64+0x8] ;  /* 0x00000806060f7981 */ /* 0x001ee2000c1e1900 */
[----:B--2---:R-:W-:Y:S01]  /*0b00*/  VIMNMX3 R20, R20, R13, RZ, PT ;  /* 0x0000000d1414720f */ /* 0x004fe200038001ff */
[----:B---3--:R-:W-:-:S05]  /*0b10*/  IMAD.IADD R14, R14, 0x1, -R15 ;  /* 0x000000010e0e7824 */ /* 0x008fca00078e0a0f */
[----:B------:R-:W-:-:S05]  /*0b20*/  IABS R15, R14 ;  /* 0x0000000e000f7213 */ /* 0x000fca0000000000 */
[----:B------:R-:W-:Y:S02]  /*0b30*/  IMAD.IADD R15, R20, 0x1, R15 ;  /* 0x00000001140f7824 */ /* 0x000fe400078e020f */
[----:B------:R-:W2:Y:S04]  /*0b40*/  LDG.E R20, desc[UR6][R4.64+0xc] ;  /* 0x00000c0604147981 */ /* 0x000ea8000c1e1900 */
[----:B------:R0:W-:Y:S04]  /*0b50*/  STG.E desc[UR6][R4.64+0x8], R15 ;  /* 0x0000080f04007986 */ /* 0x0001e8000c101906 */
[----:B------:R-:W3:Y:S04]  /*0b60*/  LDG.E R14, desc[UR6][R2.64] ;  /* 0x00000006020e7981 */ /* 0x000ee8000c1e1900 */
[----:B-1----:R-:W3:Y:S01]  /*0b70*/  LDG.E R13, desc[UR6][R6.64+0xc] ;  /* 0x00000c06060d7981 */ /* 0x002ee2000c1e1900 */
[----:B--2---:R-:W-:-:S02]  /*0b80*/  VIMNMX3 R20, R20, R15, RZ, PT ;  /* 0x0000000f1414720f */ /* 0x004fc400038001ff */
        /* <DEDUP_REMOVED lines=29> */
[----:B------:R-:W4:Y:S04]  /*0d60*/  LDG.E R14, desc[UR6][R6.64+0x1c] ;  /* 0x00001c06060e7981 */ /* 0x000f28000c1e1900 */
[----:B-1----:R-:W4:Y:S01]  /*0d70*/  LDG.E R13, desc[UR6][R2.64] ;  /* 0x00000006020d7981 */ /* 0x002f22000c1e1900 */
[----:B------:R-:W-:-:S06]  /*0d80*/  UIADD3 UR5, UPT, UPT, UR5, 0x8, URZ ;  /* 0x0000000805057890 */ /* 0x000fcc000fffe0ff */
[----:B------:R-:W-:Y:S02]  /*0d90*/  ISETP.NE.AND P0, PT, R10, UR5, PT ;  /* 0x000000050a007c0c */ /* 0x000fe4000bf05270 */
[----:B--2---:R-:W-:Y:S02]  /*0da0*/  VIMNMX3 R20, R20, R15, RZ, PT ;  /* 0x0000000f1414720f */ /* 0x004fe400038001ff */
[----:B----4-:R-:W-:-:S04]  /*0db0*/  IADD3 R13, PT, PT, R13, -R14, RZ ;  /* 0x8000000e0d0d7210 */ /* 0x010fc80007ffe0ff */
[----:B------:R-:W-:-:S05]  /*0dc0*/  IABS R13, R13 ;  /* 0x0000000d000d7213 */ /* 0x000fca0000000000 */
[----:B------:R-:W-:-:S05]  /*0dd0*/  IMAD.IADD R13, R20, 0x1, R13 ;  /* 0x00000001140d7824 */ /* 0x000fca00078e020d */
[----:B------:R3:W-:Y:S01]  /*0de0*/  STG.E desc[UR6][R4.64+0x1c], R13 ;  /* 0x00001c0d04007986 */ /* 0x0007e2000c101906 */
[----:B------:R-:W-:Y:S05]  /*0df0*/  @P0 BRA `(.L_x_6) ;  /* 0xfffffff800d80947 */ /* 0x000fea000383ffff */
[----:B---3--:R-:W-:-:S07]  /*0e00*/  IMAD.MOV.U32 R13, RZ, RZ, R10 ;  /* 0x000000ffff0d7224 */ /* 0x008fce00078e000a */
.L_x_5:
[----:B------:R-:W-:-:S13]  /*0e10*/  ISETP.NE.AND P0, PT, R17, RZ, PT ;  /* 0x000000ff1100720c */ /* 0x000fda0003f05270 */
[----:B------:R-:W-:Y:S05]  /*0e20*/  @!P0 BRA `(.L_x_3) ;  /* 0x0000000400648947 */ /* 0x000fea0003800000 */
[----:B------:R-:W-:Y:S02]  /*0e30*/  VIMNMX.U32 R4, PT, PT, R16, 0x2, PT ;  /* 0x0000000210047848 */ /* 0x000fe40003fe0000 */
[----:B------:R-:W-:-:S03]  /*0e40*/  IADD3 R5, PT, PT, R17, -0x1, RZ ;  /* 0xffffffff11057810 */ /* 0x000fc60007ffe0ff */
[----:B------:R-:W-:Y:S01]  /*0e50*/  IMAD.SHL.U32 R6, R4, 0x4, RZ ;  /* 0x0000000404067824 */ /* 0x000fe200078e00ff */
[----:B------:R-:W-:-:S03]  /*0e60*/  ISETP.GE.U32.AND P0, PT, R5, 0x3, PT ;  /* 0x000000030500780c */ /* 0x000fc60003f06070 */
[----:B------:R-:W1:Y:S02]  /*0e70*/  LDC R4, c[0x2][R6] ;  /* 0x0080000006047b82 */ /* 0x000e640000000800 */
[----:B-1----:R-:W-:-:S08]  /*0e80*/  SHF.R.S32.HI R5, RZ, 0x1f, R4 ;  /* 0x0000001fff057819 */ /* 0x002fd00000011404 */
[----:B------:R-:W-:Y:S05]  /*0e90*/  @!P0 BRA `(.L_x_7) ;  /* 0x0000000000a08947 */ /* 0x000fea0003800000 */
[----:B------:R-:W1:Y:S01]  /*0ea0*/  LDC.64 R6, c[0x0][0x388] ;  /* 0x0000e200ff067b82 */ /* 0x000e620000000a00 */
[--C-:B------:R-:W-:Y:S02]  /*0eb0*/  IMAD.IADD R19, R0, 0x1, R13.reuse ;  /* 0x0000000100137824 */ /* 0x100fe400078e020d */
[----:B------:R-:W-:-:S05]  /*0ec0*/  IMAD.IADD R21, R12, 0x1, R13 ;  /* 0x000000010c157824 */ /* 0x000fca00078e020d */
        /* <DEDUP_REMOVED lines=10> */
[----:B------:R-:W2:Y:S02]  /*0f70*/  LDG.E R22, desc[UR6][R14.64+0x4] ;  /* 0x000004060e167981 */ /* 0x000ea4000c1e1900 */
[----:B------:R-:W-:-:S05]  /*0f80*/  IADD3 R21, PT, PT, R21, R20, RZ ;  /* 0x0000001415157210 */ /* 0x000fca0007ffe0ff */
[----:B------:R0:W-:Y:S04]  /*0f90*/  STG.E desc[UR6][R14.64], R21 ;  /* 0x000000150e007986 */ /* 0x0001e8000c101906 */
[----:B------:R-:W3:Y:S04]  /*0fa0*/  LDG.E R19, desc[UR6][R2.64] ;  /* 0x0000000602137981 */ /* 0x000ee8000c1e1900 */
[----:B------:R-:W3:Y:S01]  /*0fb0*/  LDG.E R20, desc[UR6][R6.64+0x4] ;  /* 0x0000040606147981 */ /* 0x000ee2000c1e1900 */
[----:B--2---:R-:W-:Y:S01]  /*0fc0*/  VIMNMX3 R22, R22, R21, RZ, PT ;  /* 0x000000151616720f */ /* 0x004fe200038001ff */
[----:B---3--:R-:W-:-:S05]  /*0fd0*/  IMAD.IADD R19, R19, 0x1, -R20 ;  /* 0x0000000113137824 */ /* 0x008fca00078e0a14 */
        /* <DEDUP_REMOVED lines=8> */
[----:B------:R-:W-:-:S04]  /*1060*/  IABS R21, R20 ;  /* 0x0000001400157213 */ /* 0x000fc80000000000 */
[----:B------:R-:W-:Y:S02]  /*1070*/  IADD3 R21, PT, PT, R22, R21, RZ ;  /* 0x0000001516157210 */ /* 0x000fe40007ffe0ff */
[----:B------:R-:W2:Y:S04]  /*1080*/  LDG.E R22, desc[UR6][R14.64+0xc] ;  /* 0x00000c060e167981 */ /* 0x000ea8000c1e1900 */
[----:B------:R3:W-:Y:S04]  /*1090*/  STG.E desc[UR6][R14.64+0x8], R21 ;  /* 0x000008150e007986 */ /* 0x0007e8000c101906 */
[----:B------:R-:W4:Y:S04]  /*10a0*/  LDG.E R20, desc[UR6][R6.64+0xc] ;  /* 0x00000c0606147981 */ /* 0x000f28000c1e1900 */
[----:B-1----:R-:W4:Y:S01]  /*10b0*/  LDG.E R19, desc[UR6][R2.64] ;  /* 0x0000000602137981 */ /* 0x002f22000c1e1900 */
[----:B------:R-:W-:Y:S01]  /*10c0*/  VIADD R13, R13, 0x4 ;  /* 0x000000040d0d7836 */ /* 0x000fe20000000000 */
[----:B--2---:R-:W-:Y:S01]  /*10d0*/  VIMNMX3 R22, R22, R21, RZ, PT ;  /* 0x000000151616720f */ /* 0x004fe200038001ff */
[----:B----4-:R-:W-:-:S05]  /*10e0*/  IMAD.IADD R19, R19, 0x1, -R20 ;  /* 0x0000000113137824 */ /* 0x010fca00078e0a14 */
[----:B------:R-:W-:-:S05]  /*10f0*/  IABS R19, R19 ;  /* 0x0000001300137213 */ /* 0x000fca0000000000 */
[----:B------:R-:W-:-:S05]  /*1100*/  IMAD.IADD R19, R22, 0x1, R19 ;  /* 0x0000000116137824 */ /* 0x000fca00078e0213 */
[----:B------:R3:W-:Y:S02]  /*1110*/  STG.E desc[UR6][R14.64+0xc], R19 ;  /* 0x00000c130e007986 */ /* 0x0007e4000c101906 */
.L_x_7:
[----:B0-----:R-:W-:Y:S05]  /*1120*/  BRX R4 -0x1130                                     (*"BRANCH_TARGETS .L_x_3,.L_x_12,.L_x_13"*) ;  /* 0xffffffec04b47949 */ /* 0x001fea000383ffff */
.L_x_13:
[----:B------:R-:W0:Y:S01]  /*1130*/  LDC.64 R4, c[0x0][0x388] ;  /* 0x0000e200ff047b82 */ /* 0x000e220000000a00 */
[----:B---3--:R-:W-:Y:S01]  /*1140*/  IADD3 R15, PT, PT, R0, R13, RZ ;  /* 0x0000000d000f7210 */ /* 0x008fe20007ffe0ff */
[----:B------:R-:W-:Y:S01]  /*1150*/  IMAD.IADD R19, R12, 0x1, R13 ;  /* 0x000000010c137824 */ /* 0x000fe200078e020d */
[----:B------:R-:W2:Y:S05]  /*1160*/  LDG.E R14, desc[UR6][R2.64] ;  /* 0x00000006020e7981 */ /* 0x000eaa000c1e1900 */
[----:B------:R-:W1:Y:S01]  /*1170*/  LDC.64 R6, c[0x0][0x398] ;  /* 0x0000e600ff067b82 */ /* 0x000e620000000a00 */
[----:B0-----:R-:W-:-:S05]  /*1180*/  IMAD.WIDE R4, R15, 0x4, R4 ;  /* 0x000000040f047825 */ /* 0x001fca00078e0204 */
[----:B------:R-:W2:Y:S01]  /*1190*/  LDG.E R15, desc[UR6][R4.64] ;  /* 0x00000006040f7981 */ /* 0x000ea2000c1e1900 */
[----:B-1----:R-:W-:-:S05]  /*11a0*/  IMAD.WIDE R6, R19, 0x4, R6 ;  /* 0x0000000413067825 */ /* 0x002fca00078e0206 */
[----:B------:R-:W3:Y:S04]  /*11b0*/  LDG.E R19, desc[UR6][R6.64] ;  /* 0x0000000606137981 */ /* 0x000ee8000c1e1900 */
[----:B------:R-:W3:Y:S01]  /*11c0*/  LDG.E R20, desc[UR6][R6.64+-0x4] ;  /* 0xfffffc0606147981 */ /* 0x000ee2000c1e1900 */
[----:B--2---:R-:W-:-:S05]  /*11d0*/  IMAD.IADD R14, R14, 0x1, -R15 ;  /* 0x000000010e0e7824 */ /* 0x004fca00078e0a0f */
[----:B------:R-:W-:Y:S02]  /*11e0*/  IABS R14, R14 ;  /* 0x0000000e000e7213 */ /* 0x000fe40000000000 */
[----:B---3--:R-:W-:Y:S02]  /*11f0*/  VIMNMX3 R19, R19, R20, RZ, PT ;  /* 0x000000141313720f */ /* 0x008fe400038001ff */
[----:B------:R-:W2:Y:S03]  /*1200*/  LDG.E R20, desc[UR6][R6.64+0x4] ;  /* 0x0000040606147981 */ /* 0x000ea6000c1e1900 */
[----:B------:R-:W-:-:S05]  /*1210*/  IMAD.IADD R19, R19, 0x1, R14 ;  /* 0x0000000113137824 */ /* 0x000fca00078e020e */
[----:B------:R0:W-:Y:S04]  /*1220*/  STG.E desc[UR6][R6.64], R19 ;  /* 0x0000001306007986 */ /* 0x0001e8000c101906 */
[----:B------:R-:W3:Y:S04]  /*1230*/  LDG.E R15, desc[UR6][R4.64+0x4] ;  /* 0x00000406040f7981 */ /* 0x000ee8000c1e1900 */
[----:B------:R-:W3:Y:S01]  /*1240*/  LDG.E R14, desc[UR6][R2.64] ;  /* 0x00000006020e7981 */ /* 0x000ee2000c1e1900 */
[----:B------:R-:W-:Y:S01]  /*1250*/  VIADD R13, R13, 0x2 ;  /* 0x000000020d0d7836 */ /* 0x000fe20000000000 */
[----:B--2---:R-:W-:-:S02]  /*1260*/  VIMNMX3 R20, R20, R19, RZ, PT ;  /* 0x000000131414720f */ /* 0x004fc400038001ff */
[----:B---3--:R-:W-:-:S04]  /*1270*/  IADD3 R14, PT, PT, R14, -R15, RZ ;  /* 0x8000000f0e0e7210 */ /* 0x008fc80007ffe0ff */
[----:B------:R-:W-:-:S05]  /*1280*/  IABS R15, R14 ;  /* 0x0000000e000f7213 */ /* 0x000fca0000000000 */
[----:B------:R-:W-:-:S05]  /*1290*/  IMAD.IADD R15, R20, 0x1, R15 ;  /* 0x00000001140f7824 */ /* 0x000fca00078e020f */
[----:B------:R0:W-:Y:S02]  /*12a0*/  STG.E desc[UR6][R6.64+0x4], R15 ;  /* 0x0000040f06007986 */ /* 0x0001e4000c101906 */
.L_x_12:
[----:B------:R-:W-:-:S13]  /*12b0*/  ISETP.NE.AND P0, PT, R18, RZ, PT ;  /* 0x000000ff1200720c */ /* 0x000fda0003f05270 */
[----:B------:R-:W-:Y:S05]  /*12c0*/  @!P0 BRA `(.L_x_3) ;  /* 0x00000000003c8947 */ /* 0x000fea0003800000 */
[----:B0-----:R-:W0:Y:S01]  /*12d0*/  LDC.64 R6, c[0x0][0x388] ;  /* 0x0000e200ff067b82 */ /* 0x001e220000000a00 */
[----:B---3--:R-:W-:Y:S01]  /*12e0*/  IMAD.IADD R15, R0, 0x1, R13 ;  /* 0x00000001000f7824 */ /* 0x008fe200078e020d */
[----:B------:R-:W-:Y:S01]  /*12f0*/  IADD3 R13, PT, PT, R12, R13, RZ ;  /* 0x0000000d0c0d7210 */ /* 0x000fe20007ffe0ff */
[----:B------:R-:W2:Y:S05]  /*1300*/  LDG.E R2, desc[UR6][R2.64] ;  /* 0x0000000602027981 */ /* 0x000eaa000c1e1900 */
[----:B------:R-:W1:Y:S01]  /*1310*/  LDC.64 R4, c[0x0][0x398] ;  /* 0x0000e600ff047b82 */ /* 0x000e620000000a00 */
[----:B0-----:R-:W-:-:S06]  /*1320*/  IMAD.WIDE R6, R15, 0x4, R6 ;  /* 0x000000040f067825 */ /* 0x001fcc00078e0206 */
[----:B------:R-:W2:Y:S01]  /*1330*/  LDG.E R7, desc[UR6][R6.64] ;  /* 0x0000000606077981 */ /* 0x000ea2000c1e1900 */
[----:B-1----:R-:W-:-:S05]  /*1340*/  IMAD.WIDE R4, R13, 0x4, R4 ;  /* 0x000000040d047825 */ /* 0x002fca00078e0204 */
[----:B------:R-:W3:Y:S04]  /*1350*/  LDG.E R13, desc[UR6][R4.64] ;  /* 0x00000006040d7981 */ /* 0x000ee8000c1e1900 */
[----:B------:R-:W3:Y:S01]  /*1360*/  LDG.E R14, desc[UR6][R4.64+-0x4] ;  /* 0xfffffc06040e7981 */ /* 0x000ee2000c1e1900 */
[----:B--2---:R-:W-:-:S05]  /*1370*/  IMAD.IADD R12, R2, 0x1, -R7 ;  /* 0x00000001020c7824 */ /* 0x004fca00078e0a07 */
[----:B------:R-:W-:Y:S02]  /*1380*/  IABS R12, R12 ;  /* 0x0000000c000c7213 */ /* 0x000fe40000000000 */
[----:B---3--:R-:W-:-:S05]  /*1390*/  VIMNMX3 R13, R13, R14, RZ, PT ;  /* 0x0000000e0d0d720f */ /* 0x008fca00038001ff */
[----:B------:R-:W-:-:S05]  /*13a0*/  IMAD.IADD R13, R13, 0x1, R12 ;  /* 0x000000010d0d7824 */ /* 0x000fca00078e020c */
[----:B------:R4:W-:Y:S02]  /*13b0*/  STG.E desc[UR6][R4.64], R13 ;  /* 0x0000000d04007986 */ /* 0x0009e4000c101906 */
.L_x_3:
[----:B------:R-:W5:Y:S01]  /*13c0*/  LDC R2, c[0x0][0x390] ;  /* 0x0000e400ff027b82 */ /* 0x000f620000000800 */
[----:B------:R-:W-:-:S06]  /*13d0*/  UIADD3 UR4, UPT, UPT, UR4, 0x1, URZ ;  /* 0x0000000104047890 */ /* 0x000fcc000fffe0ff */
[----:B-----5:R-:W-:-:S13]  /*13e0*/  ISETP.NE.AND P0, PT, R2, UR4, PT ;  /* 0x0000000402007c0c */ /* 0x020fda000bf05270 */
[----:B0-----:R-:W-:Y:S05]  /*13f0*/  @!P0 EXIT ;  /* 0x000000000000894d */ /* 0x001fea0003800000 */
[----:B------:R-:W-:Y:S05]  /*1400*/  BRA `(.L_x_8) ;  /* 0xffffffec004c7947 */ /* 0x000fea000383ffff */
.L_x_9:
[----:B------:R-:W-:-:S00]  /*1410*/  BRA `(.L_x_9) ;  /* 0xfffffffc00fc7947 */ /* 0x000fc0000383ffff */
[----:B------:R-:W-:-:S00]  /*1420*/  NOP ;  /* 0x0000000000007918 */ /* 0x000fc00000000000 */
        /* <DEDUP_REMOVED lines=13> */
.L_x_14:


//--------------------- .nv.shared.reserved.0     --------------------------
	.section	.nv.shared.reserved.0,"aw",@nobits
	.weak		__nv_reservedSMEM_offset_0_alias
	.size		__nv_reservedSMEM_offset_0_alias, 0, 64
	.other		__nv_reservedSMEM_offset_0_alias,@"STO_CUDA_RESERVED_SHARED STV_DEFAULT"
__nv_reservedSMEM_offset_0_alias:
	.zero		0
	.zero		64


//--------------------- .nv.constant0._Z9dtwKernelPKiS0_iiPi --------------------------
	.section	.nv.constant0._Z9dtwKernelPKiS0_iiPi,"a",@progbits
	.sectionflags	@""
	.align	4
.nv.constant0._Z9dtwKernelPKiS0_iiPi:
	.zero		928


//--------------------- SYMBOLS --------------------------

	.type		.nv.reservedSmem.offset0,@object
	.size		.nv.reservedSmem.offset0,0x4
